//
// Generated by NVIDIA NVVM Compiler
//
// Compiler Build ID: CL-36424714
// Cuda compilation tools, release 13.0, V13.0.88
// Based on NVVM 20.0.0
//

.version 9.0
.target sm_100
.address_size 64

	// .globl	_Z10firstStagePiS_S_ii

.visible .entry _Z10firstStagePiS_S_ii(
	.param .u64 .ptr .align 1 _Z10firstStagePiS_S_ii_param_0,
	.param .u64 .ptr .align 1 _Z10firstStagePiS_S_ii_param_1,
	.param .u64 .ptr .align 1 _Z10firstStagePiS_S_ii_param_2,
	.param .u32 _Z10firstStagePiS_S_ii_param_3,
	.param .u32 _Z10firstStagePiS_S_ii_param_4
)
{
	.reg .b32 	%r<521>;
	.reg .b64 	%rd<519>;

	ld.param.u64 	%rd1, [_Z10firstStagePiS_S_ii_param_0];
	ld.param.u64 	%rd2, [_Z10firstStagePiS_S_ii_param_1];
	ld.param.u32 	%r1, [_Z10firstStagePiS_S_ii_param_3];
	cvta.to.global.u64 	%rd3, %rd2;
	cvta.to.global.u64 	%rd4, %rd1;
	mov.u32 	%r2, %ctaid.x;
	shl.b32 	%r3, %r2, 5;
	mov.u32 	%r4, %tid.x;
	and.b32  	%r5, %r4, 31;
	or.b32  	%r6, %r3, %r5;
	shl.b32 	%r7, %r4, 3;
	and.b32  	%r8, %r7, 7936;
	mad.lo.s32 	%r9, %r8, %r1, %r6;
	mul.wide.s32 	%rd5, %r9, 4;
	add.s64 	%rd6, %rd4, %rd5;
	ld.global.u32 	%r10, [%rd6];
	add.s64 	%rd7, %rd3, %rd5;
	st.global.u32 	[%rd7], %r10;
	mul.wide.s32 	%rd8, %r1, 4;
	add.s64 	%rd9, %rd6, %rd8;
	ld.global.u32 	%r11, [%rd9];
	add.s32 	%r12, %r11, %r10;
	add.s64 	%rd10, %rd7, %rd8;
	st.global.u32 	[%rd10], %r12;
	add.s64 	%rd11, %rd9, %rd8;
	ld.global.u32 	%r13, [%rd11];
	add.s32 	%r14, %r13, %r12;
	add.s64 	%rd12, %rd10, %rd8;
	st.global.u32 	[%rd12], %r14;
	add.s64 	%rd13, %rd11, %rd8;
	ld.global.u32 	%r15, [%rd13];
	add.s32 	%r16, %r15, %r14;
	add.s64 	%rd14, %rd12, %rd8;
	st.global.u32 	[%rd14], %r16;
	add.s64 	%rd15, %rd13, %rd8;
	ld.global.u32 	%r17, [%rd15];
	add.s32 	%r18, %r17, %r16;
	add.s64 	%rd16, %rd14, %rd8;
	st.global.u32 	[%rd16], %r18;
	add.s64 	%rd17, %rd15, %rd8;
	ld.global.u32 	%r19, [%rd17];
	add.s32 	%r20, %r19, %r18;
	add.s64 	%rd18, %rd16, %rd8;
	st.global.u32 	[%rd18], %r20;
	add.s64 	%rd19, %rd17, %rd8;
	ld.global.u32 	%r21, [%rd19];
	add.s32 	%r22, %r21, %r20;
	add.s64 	%rd20, %rd18, %rd8;
	st.global.u32 	[%rd20], %r22;
	add.s64 	%rd21, %rd19, %rd8;
	ld.global.u32 	%r23, [%rd21];
	add.s32 	%r24, %r23, %r22;
	add.s64 	%rd22, %rd20, %rd8;
	st.global.u32 	[%rd22], %r24;
	add.s64 	%rd23, %rd21, %rd8;
	ld.global.u32 	%r25, [%rd23];
	add.s32 	%r26, %r25, %r24;
	add.s64 	%rd24, %rd22, %rd8;
	st.global.u32 	[%rd24], %r26;
	add.s64 	%rd25, %rd23, %rd8;
	ld.global.u32 	%r27, [%rd25];
	add.s32 	%r28, %r27, %r26;
	add.s64 	%rd26, %rd24, %rd8;
	st.global.u32 	[%rd26], %r28;
	add.s64 	%rd27, %rd25, %rd8;
	ld.global.u32 	%r29, [%rd27];
	add.s32 	%r30, %r29, %r28;
	add.s64 	%rd28, %rd26, %rd8;
	st.global.u32 	[%rd28], %r30;
	add.s64 	%rd29, %rd27, %rd8;
	ld.global.u32 	%r31, [%rd29];
	add.s32 	%r32, %r31, %r30;
	add.s64 	%rd30, %rd28, %rd8;
	st.global.u32 	[%rd30], %r32;
	add.s64 	%rd31, %rd29, %rd8;
	ld.global.u32 	%r33, [%rd31];
	add.s32 	%r34, %r33, %r32;
	add.s64 	%rd32, %rd30, %rd8;
	st.global.u32 	[%rd32], %r34;
	add.s64 	%rd33, %rd31, %rd8;
	ld.global.u32 	%r35, [%rd33];
	add.s32 	%r36, %r35, %r34;
	add.s64 	%rd34, %rd32, %rd8;
	st.global.u32 	[%rd34], %r36;
	add.s64 	%rd35, %rd33, %rd8;
	ld.global.u32 	%r37, [%rd35];
	add.s32 	%r38, %r37, %r36;
	add.s64 	%rd36, %rd34, %rd8;
	st.global.u32 	[%rd36], %r38;
	add.s64 	%rd37, %rd35, %rd8;
	ld.global.u32 	%r39, [%rd37];
	add.s32 	%r40, %r39, %r38;
	add.s64 	%rd38, %rd36, %rd8;
	st.global.u32 	[%rd38], %r40;
	add.s64 	%rd39, %rd37, %rd8;
	ld.global.u32 	%r41, [%rd39];
	add.s32 	%r42, %r41, %r40;
	add.s64 	%rd40, %rd38, %rd8;
	st.global.u32 	[%rd40], %r42;
	add.s64 	%rd41, %rd39, %rd8;
	ld.global.u32 	%r43, [%rd41];
	add.s32 	%r44, %r43, %r42;
	add.s64 	%rd42, %rd40, %rd8;
	st.global.u32 	[%rd42], %r44;
	add.s64 	%rd43, %rd41, %rd8;
	ld.global.u32 	%r45, [%rd43];
	add.s32 	%r46, %r45, %r44;
	add.s64 	%rd44, %rd42, %rd8;
	st.global.u32 	[%rd44], %r46;
	add.s64 	%rd45, %rd43, %rd8;
	ld.global.u32 	%r47, [%rd45];
	add.s32 	%r48, %r47, %r46;
	add.s64 	%rd46, %rd44, %rd8;
	st.global.u32 	[%rd46], %r48;
	add.s64 	%rd47, %rd45, %rd8;
	ld.global.u32 	%r49, [%rd47];
	add.s32 	%r50, %r49, %r48;
	add.s64 	%rd48, %rd46, %rd8;
	st.global.u32 	[%rd48], %r50;
	add.s64 	%rd49, %rd47, %rd8;
	ld.global.u32 	%r51, [%rd49];
	add.s32 	%r52, %r51, %r50;
	add.s64 	%rd50, %rd48, %rd8;
	st.global.u32 	[%rd50], %r52;
	add.s64 	%rd51, %rd49, %rd8;
	ld.global.u32 	%r53, [%rd51];
	add.s32 	%r54, %r53, %r52;
	add.s64 	%rd52, %rd50, %rd8;
	st.global.u32 	[%rd52], %r54;
	add.s64 	%rd53, %rd51, %rd8;
	ld.global.u32 	%r55, [%rd53];
	add.s32 	%r56, %r55, %r54;
	add.s64 	%rd54, %rd52, %rd8;
	st.global.u32 	[%rd54], %r56;
	add.s64 	%rd55, %rd53, %rd8;
	ld.global.u32 	%r57, [%rd55];
	add.s32 	%r58, %r57, %r56;
	add.s64 	%rd56, %rd54, %rd8;
	st.global.u32 	[%rd56], %r58;
	add.s64 	%rd57, %rd55, %rd8;
	ld.global.u32 	%r59, [%rd57];
	add.s32 	%r60, %r59, %r58;
	add.s64 	%rd58, %rd56, %rd8;
	st.global.u32 	[%rd58], %r60;
	add.s64 	%rd59, %rd57, %rd8;
	ld.global.u32 	%r61, [%rd59];
	add.s32 	%r62, %r61, %r60;
	add.s64 	%rd60, %rd58, %rd8;
	st.global.u32 	[%rd60], %r62;
	add.s64 	%rd61, %rd59, %rd8;
	ld.global.u32 	%r63, [%rd61];
	add.s32 	%r64, %r63, %r62;
	add.s64 	%rd62, %rd60, %rd8;
	st.global.u32 	[%rd62], %r64;
	add.s64 	%rd63, %rd61, %rd8;
	ld.global.u32 	%r65, [%rd63];
	add.s32 	%r66, %r65, %r64;
	add.s64 	%rd64, %rd62, %rd8;
	st.global.u32 	[%rd64], %r66;
	add.s64 	%rd65, %rd63, %rd8;
	ld.global.u32 	%r67, [%rd65];
	add.s32 	%r68, %r67, %r66;
	add.s64 	%rd66, %rd64, %rd8;
	st.global.u32 	[%rd66], %r68;
	add.s64 	%rd67, %rd65, %rd8;
	ld.global.u32 	%r69, [%rd67];
	add.s32 	%r70, %r69, %r68;
	add.s64 	%rd68, %rd66, %rd8;
	st.global.u32 	[%rd68], %r70;
	add.s64 	%rd69, %rd67, %rd8;
	ld.global.u32 	%r71, [%rd69];
	add.s32 	%r72, %r71, %r70;
	add.s64 	%rd70, %rd68, %rd8;
	st.global.u32 	[%rd70], %r72;
	add.s64 	%rd71, %rd69, %rd8;
	ld.global.u32 	%r73, [%rd71];
	add.s32 	%r74, %r73, %r72;
	add.s64 	%rd72, %rd70, %rd8;
	st.global.u32 	[%rd72], %r74;
	add.s64 	%rd73, %rd71, %rd8;
	ld.global.u32 	%r75, [%rd73];
	add.s32 	%r76, %r75, %r74;
	add.s64 	%rd74, %rd72, %rd8;
	st.global.u32 	[%rd74], %r76;
	add.s64 	%rd75, %rd73, %rd8;
	ld.global.u32 	%r77, [%rd75];
	add.s32 	%r78, %r77, %r76;
	add.s64 	%rd76, %rd74, %rd8;
	st.global.u32 	[%rd76], %r78;
	add.s64 	%rd77, %rd75, %rd8;
	ld.global.u32 	%r79, [%rd77];
	add.s32 	%r80, %r79, %r78;
	add.s64 	%rd78, %rd76, %rd8;
	st.global.u32 	[%rd78], %r80;
	add.s64 	%rd79, %rd77, %rd8;
	ld.global.u32 	%r81, [%rd79];
	add.s32 	%r82, %r81, %r80;
	add.s64 	%rd80, %rd78, %rd8;
	st.global.u32 	[%rd80], %r82;
	add.s64 	%rd81, %rd79, %rd8;
	ld.global.u32 	%r83, [%rd81];
	add.s32 	%r84, %r83, %r82;
	add.s64 	%rd82, %rd80, %rd8;
	st.global.u32 	[%rd82], %r84;
	add.s64 	%rd83, %rd81, %rd8;
	ld.global.u32 	%r85, [%rd83];
	add.s32 	%r86, %r85, %r84;
	add.s64 	%rd84, %rd82, %rd8;
	st.global.u32 	[%rd84], %r86;
	add.s64 	%rd85, %rd83, %rd8;
	ld.global.u32 	%r87, [%rd85];
	add.s32 	%r88, %r87, %r86;
	add.s64 	%rd86, %rd84, %rd8;
	st.global.u32 	[%rd86], %r88;
	add.s64 	%rd87, %rd85, %rd8;
	ld.global.u32 	%r89, [%rd87];
	add.s32 	%r90, %r89, %r88;
	add.s64 	%rd88, %rd86, %rd8;
	st.global.u32 	[%rd88], %r90;
	add.s64 	%rd89, %rd87, %rd8;
	ld.global.u32 	%r91, [%rd89];
	add.s32 	%r92, %r91, %r90;
	add.s64 	%rd90, %rd88, %rd8;
	st.global.u32 	[%rd90], %r92;
	add.s64 	%rd91, %rd89, %rd8;
	ld.global.u32 	%r93, [%rd91];
	add.s32 	%r94, %r93, %r92;
	add.s64 	%rd92, %rd90, %rd8;
	st.global.u32 	[%rd92], %r94;
	add.s64 	%rd93, %rd91, %rd8;
	ld.global.u32 	%r95, [%rd93];
	add.s32 	%r96, %r95, %r94;
	add.s64 	%rd94, %rd92, %rd8;
	st.global.u32 	[%rd94], %r96;
	add.s64 	%rd95, %rd93, %rd8;
	ld.global.u32 	%r97, [%rd95];
	add.s32 	%r98, %r97, %r96;
	add.s64 	%rd96, %rd94, %rd8;
	st.global.u32 	[%rd96], %r98;
	add.s64 	%rd97, %rd95, %rd8;
	ld.global.u32 	%r99, [%rd97];
	add.s32 	%r100, %r99, %r98;
	add.s64 	%rd98, %rd96, %rd8;
	st.global.u32 	[%rd98], %r100;
	add.s64 	%rd99, %rd97, %rd8;
	ld.global.u32 	%r101, [%rd99];
	add.s32 	%r102, %r101, %r100;
	add.s64 	%rd100, %rd98, %rd8;
	st.global.u32 	[%rd100], %r102;
	add.s64 	%rd101, %rd99, %rd8;
	ld.global.u32 	%r103, [%rd101];
	add.s32 	%r104, %r103, %r102;
	add.s64 	%rd102, %rd100, %rd8;
	st.global.u32 	[%rd102], %r104;
	add.s64 	%rd103, %rd101, %rd8;
	ld.global.u32 	%r105, [%rd103];
	add.s32 	%r106, %r105, %r104;
	add.s64 	%rd104, %rd102, %rd8;
	st.global.u32 	[%rd104], %r106;
	add.s64 	%rd105, %rd103, %rd8;
	ld.global.u32 	%r107, [%rd105];
	add.s32 	%r108, %r107, %r106;
	add.s64 	%rd106, %rd104, %rd8;
	st.global.u32 	[%rd106], %r108;
	add.s64 	%rd107, %rd105, %rd8;
	ld.global.u32 	%r109, [%rd107];
	add.s32 	%r110, %r109, %r108;
	add.s64 	%rd108, %rd106, %rd8;
	st.global.u32 	[%rd108], %r110;
	add.s64 	%rd109, %rd107, %rd8;
	ld.global.u32 	%r111, [%rd109];
	add.s32 	%r112, %r111, %r110;
	add.s64 	%rd110, %rd108, %rd8;
	st.global.u32 	[%rd110], %r112;
	add.s64 	%rd111, %rd109, %rd8;
	ld.global.u32 	%r113, [%rd111];
	add.s32 	%r114, %r113, %r112;
	add.s64 	%rd112, %rd110, %rd8;
	st.global.u32 	[%rd112], %r114;
	add.s64 	%rd113, %rd111, %rd8;
	ld.global.u32 	%r115, [%rd113];
	add.s32 	%r116, %r115, %r114;
	add.s64 	%rd114, %rd112, %rd8;
	st.global.u32 	[%rd114], %r116;
	add.s64 	%rd115, %rd113, %rd8;
	ld.global.u32 	%r117, [%rd115];
	add.s32 	%r118, %r117, %r116;
	add.s64 	%rd116, %rd114, %rd8;
	st.global.u32 	[%rd116], %r118;
	add.s64 	%rd117, %rd115, %rd8;
	ld.global.u32 	%r119, [%rd117];
	add.s32 	%r120, %r119, %r118;
	add.s64 	%rd118, %rd116, %rd8;
	st.global.u32 	[%rd118], %r120;
	add.s64 	%rd119, %rd117, %rd8;
	ld.global.u32 	%r121, [%rd119];
	add.s32 	%r122, %r121, %r120;
	add.s64 	%rd120, %rd118, %rd8;
	st.global.u32 	[%rd120], %r122;
	add.s64 	%rd121, %rd119, %rd8;
	ld.global.u32 	%r123, [%rd121];
	add.s32 	%r124, %r123, %r122;
	add.s64 	%rd122, %rd120, %rd8;
	st.global.u32 	[%rd122], %r124;
	add.s64 	%rd123, %rd121, %rd8;
	ld.global.u32 	%r125, [%rd123];
	add.s32 	%r126, %r125, %r124;
	add.s64 	%rd124, %rd122, %rd8;
	st.global.u32 	[%rd124], %r126;
	add.s64 	%rd125, %rd123, %rd8;
	ld.global.u32 	%r127, [%rd125];
	add.s32 	%r128, %r127, %r126;
	add.s64 	%rd126, %rd124, %rd8;
	st.global.u32 	[%rd126], %r128;
	add.s64 	%rd127, %rd125, %rd8;
	ld.global.u32 	%r129, [%rd127];
	add.s32 	%r130, %r129, %r128;
	add.s64 	%rd128, %rd126, %rd8;
	st.global.u32 	[%rd128], %r130;
	add.s64 	%rd129, %rd127, %rd8;
	ld.global.u32 	%r131, [%rd129];
	add.s32 	%r132, %r131, %r130;
	add.s64 	%rd130, %rd128, %rd8;
	st.global.u32 	[%rd130], %r132;
	add.s64 	%rd131, %rd129, %rd8;
	ld.global.u32 	%r133, [%rd131];
	add.s32 	%r134, %r133, %r132;
	add.s64 	%rd132, %rd130, %rd8;
	st.global.u32 	[%rd132], %r134;
	add.s64 	%rd133, %rd131, %rd8;
	ld.global.u32 	%r135, [%rd133];
	add.s32 	%r136, %r135, %r134;
	add.s64 	%rd134, %rd132, %rd8;
	st.global.u32 	[%rd134], %r136;
	add.s64 	%rd135, %rd133, %rd8;
	ld.global.u32 	%r137, [%rd135];
	add.s32 	%r138, %r137, %r136;
	add.s64 	%rd136, %rd134, %rd8;
	st.global.u32 	[%rd136], %r138;
	add.s64 	%rd137, %rd135, %rd8;
	ld.global.u32 	%r139, [%rd137];
	add.s32 	%r140, %r139, %r138;
	add.s64 	%rd138, %rd136, %rd8;
	st.global.u32 	[%rd138], %r140;
	add.s64 	%rd139, %rd137, %rd8;
	ld.global.u32 	%r141, [%rd139];
	add.s32 	%r142, %r141, %r140;
	add.s64 	%rd140, %rd138, %rd8;
	st.global.u32 	[%rd140], %r142;
	add.s64 	%rd141, %rd139, %rd8;
	ld.global.u32 	%r143, [%rd141];
	add.s32 	%r144, %r143, %r142;
	add.s64 	%rd142, %rd140, %rd8;
	st.global.u32 	[%rd142], %r144;
	add.s64 	%rd143, %rd141, %rd8;
	ld.global.u32 	%r145, [%rd143];
	add.s32 	%r146, %r145, %r144;
	add.s64 	%rd144, %rd142, %rd8;
	st.global.u32 	[%rd144], %r146;
	add.s64 	%rd145, %rd143, %rd8;
	ld.global.u32 	%r147, [%rd145];
	add.s32 	%r148, %r147, %r146;
	add.s64 	%rd146, %rd144, %rd8;
	st.global.u32 	[%rd146], %r148;
	add.s64 	%rd147, %rd145, %rd8;
	ld.global.u32 	%r149, [%rd147];
	add.s32 	%r150, %r149, %r148;
	add.s64 	%rd148, %rd146, %rd8;
	st.global.u32 	[%rd148], %r150;
	add.s64 	%rd149, %rd147, %rd8;
	ld.global.u32 	%r151, [%rd149];
	add.s32 	%r152, %r151, %r150;
	add.s64 	%rd150, %rd148, %rd8;
	st.global.u32 	[%rd150], %r152;
	add.s64 	%rd151, %rd149, %rd8;
	ld.global.u32 	%r153, [%rd151];
	add.s32 	%r154, %r153, %r152;
	add.s64 	%rd152, %rd150, %rd8;
	st.global.u32 	[%rd152], %r154;
	add.s64 	%rd153, %rd151, %rd8;
	ld.global.u32 	%r155, [%rd153];
	add.s32 	%r156, %r155, %r154;
	add.s64 	%rd154, %rd152, %rd8;
	st.global.u32 	[%rd154], %r156;
	add.s64 	%rd155, %rd153, %rd8;
	ld.global.u32 	%r157, [%rd155];
	add.s32 	%r158, %r157, %r156;
	add.s64 	%rd156, %rd154, %rd8;
	st.global.u32 	[%rd156], %r158;
	add.s64 	%rd157, %rd155, %rd8;
	ld.global.u32 	%r159, [%rd157];
	add.s32 	%r160, %r159, %r158;
	add.s64 	%rd158, %rd156, %rd8;
	st.global.u32 	[%rd158], %r160;
	add.s64 	%rd159, %rd157, %rd8;
	ld.global.u32 	%r161, [%rd159];
	add.s32 	%r162, %r161, %r160;
	add.s64 	%rd160, %rd158, %rd8;
	st.global.u32 	[%rd160], %r162;
	add.s64 	%rd161, %rd159, %rd8;
	ld.global.u32 	%r163, [%rd161];
	add.s32 	%r164, %r163, %r162;
	add.s64 	%rd162, %rd160, %rd8;
	st.global.u32 	[%rd162], %r164;
	add.s64 	%rd163, %rd161, %rd8;
	ld.global.u32 	%r165, [%rd163];
	add.s32 	%r166, %r165, %r164;
	add.s64 	%rd164, %rd162, %rd8;
	st.global.u32 	[%rd164], %r166;
	add.s64 	%rd165, %rd163, %rd8;
	ld.global.u32 	%r167, [%rd165];
	add.s32 	%r168, %r167, %r166;
	add.s64 	%rd166, %rd164, %rd8;
	st.global.u32 	[%rd166], %r168;
	add.s64 	%rd167, %rd165, %rd8;
	ld.global.u32 	%r169, [%rd167];
	add.s32 	%r170, %r169, %r168;
	add.s64 	%rd168, %rd166, %rd8;
	st.global.u32 	[%rd168], %r170;
	add.s64 	%rd169, %rd167, %rd8;
	ld.global.u32 	%r171, [%rd169];
	add.s32 	%r172, %r171, %r170;
	add.s64 	%rd170, %rd168, %rd8;
	st.global.u32 	[%rd170], %r172;
	add.s64 	%rd171, %rd169, %rd8;
	ld.global.u32 	%r173, [%rd171];
	add.s32 	%r174, %r173, %r172;
	add.s64 	%rd172, %rd170, %rd8;
	st.global.u32 	[%rd172], %r174;
	add.s64 	%rd173, %rd171, %rd8;
	ld.global.u32 	%r175, [%rd173];
	add.s32 	%r176, %r175, %r174;
	add.s64 	%rd174, %rd172, %rd8;
	st.global.u32 	[%rd174], %r176;
	add.s64 	%rd175, %rd173, %rd8;
	ld.global.u32 	%r177, [%rd175];
	add.s32 	%r178, %r177, %r176;
	add.s64 	%rd176, %rd174, %rd8;
	st.global.u32 	[%rd176], %r178;
	add.s64 	%rd177, %rd175, %rd8;
	ld.global.u32 	%r179, [%rd177];
	add.s32 	%r180, %r179, %r178;
	add.s64 	%rd178, %rd176, %rd8;
	st.global.u32 	[%rd178], %r180;
	add.s64 	%rd179, %rd177, %rd8;
	ld.global.u32 	%r181, [%rd179];
	add.s32 	%r182, %r181, %r180;
	add.s64 	%rd180, %rd178, %rd8;
	st.global.u32 	[%rd180], %r182;
	add.s64 	%rd181, %rd179, %rd8;
	ld.global.u32 	%r183, [%rd181];
	add.s32 	%r184, %r183, %r182;
	add.s64 	%rd182, %rd180, %rd8;
	st.global.u32 	[%rd182], %r184;
	add.s64 	%rd183, %rd181, %rd8;
	ld.global.u32 	%r185, [%rd183];
	add.s32 	%r186, %r185, %r184;
	add.s64 	%rd184, %rd182, %rd8;
	st.global.u32 	[%rd184], %r186;
	add.s64 	%rd185, %rd183, %rd8;
	ld.global.u32 	%r187, [%rd185];
	add.s32 	%r188, %r187, %r186;
	add.s64 	%rd186, %rd184, %rd8;
	st.global.u32 	[%rd186], %r188;
	add.s64 	%rd187, %rd185, %rd8;
	ld.global.u32 	%r189, [%rd187];
	add.s32 	%r190, %r189, %r188;
	add.s64 	%rd188, %rd186, %rd8;
	st.global.u32 	[%rd188], %r190;
	add.s64 	%rd189, %rd187, %rd8;
	ld.global.u32 	%r191, [%rd189];
	add.s32 	%r192, %r191, %r190;
	add.s64 	%rd190, %rd188, %rd8;
	st.global.u32 	[%rd190], %r192;
	add.s64 	%rd191, %rd189, %rd8;
	ld.global.u32 	%r193, [%rd191];
	add.s32 	%r194, %r193, %r192;
	add.s64 	%rd192, %rd190, %rd8;
	st.global.u32 	[%rd192], %r194;
	add.s64 	%rd193, %rd191, %rd8;
	ld.global.u32 	%r195, [%rd193];
	add.s32 	%r196, %r195, %r194;
	add.s64 	%rd194, %rd192, %rd8;
	st.global.u32 	[%rd194], %r196;
	add.s64 	%rd195, %rd193, %rd8;
	ld.global.u32 	%r197, [%rd195];
	add.s32 	%r198, %r197, %r196;
	add.s64 	%rd196, %rd194, %rd8;
	st.global.u32 	[%rd196], %r198;
	add.s64 	%rd197, %rd195, %rd8;
	ld.global.u32 	%r199, [%rd197];
	add.s32 	%r200, %r199, %r198;
	add.s64 	%rd198, %rd196, %rd8;
	st.global.u32 	[%rd198], %r200;
	add.s64 	%rd199, %rd197, %rd8;
	ld.global.u32 	%r201, [%rd199];
	add.s32 	%r202, %r201, %r200;
	add.s64 	%rd200, %rd198, %rd8;
	st.global.u32 	[%rd200], %r202;
	add.s64 	%rd201, %rd199, %rd8;
	ld.global.u32 	%r203, [%rd201];
	add.s32 	%r204, %r203, %r202;
	add.s64 	%rd202, %rd200, %rd8;
	st.global.u32 	[%rd202], %r204;
	add.s64 	%rd203, %rd201, %rd8;
	ld.global.u32 	%r205, [%rd203];
	add.s32 	%r206, %r205, %r204;
	add.s64 	%rd204, %rd202, %rd8;
	st.global.u32 	[%rd204], %r206;
	add.s64 	%rd205, %rd203, %rd8;
	ld.global.u32 	%r207, [%rd205];
	add.s32 	%r208, %r207, %r206;
	add.s64 	%rd206, %rd204, %rd8;
	st.global.u32 	[%rd206], %r208;
	add.s64 	%rd207, %rd205, %rd8;
	ld.global.u32 	%r209, [%rd207];
	add.s32 	%r210, %r209, %r208;
	add.s64 	%rd208, %rd206, %rd8;
	st.global.u32 	[%rd208], %r210;
	add.s64 	%rd209, %rd207, %rd8;
	ld.global.u32 	%r211, [%rd209];
	add.s32 	%r212, %r211, %r210;
	add.s64 	%rd210, %rd208, %rd8;
	st.global.u32 	[%rd210], %r212;
	add.s64 	%rd211, %rd209, %rd8;
	ld.global.u32 	%r213, [%rd211];
	add.s32 	%r214, %r213, %r212;
	add.s64 	%rd212, %rd210, %rd8;
	st.global.u32 	[%rd212], %r214;
	add.s64 	%rd213, %rd211, %rd8;
	ld.global.u32 	%r215, [%rd213];
	add.s32 	%r216, %r215, %r214;
	add.s64 	%rd214, %rd212, %rd8;
	st.global.u32 	[%rd214], %r216;
	add.s64 	%rd215, %rd213, %rd8;
	ld.global.u32 	%r217, [%rd215];
	add.s32 	%r218, %r217, %r216;
	add.s64 	%rd216, %rd214, %rd8;
	st.global.u32 	[%rd216], %r218;
	add.s64 	%rd217, %rd215, %rd8;
	ld.global.u32 	%r219, [%rd217];
	add.s32 	%r220, %r219, %r218;
	add.s64 	%rd218, %rd216, %rd8;
	st.global.u32 	[%rd218], %r220;
	add.s64 	%rd219, %rd217, %rd8;
	ld.global.u32 	%r221, [%rd219];
	add.s32 	%r222, %r221, %r220;
	add.s64 	%rd220, %rd218, %rd8;
	st.global.u32 	[%rd220], %r222;
	add.s64 	%rd221, %rd219, %rd8;
	ld.global.u32 	%r223, [%rd221];
	add.s32 	%r224, %r223, %r222;
	add.s64 	%rd222, %rd220, %rd8;
	st.global.u32 	[%rd222], %r224;
	add.s64 	%rd223, %rd221, %rd8;
	ld.global.u32 	%r225, [%rd223];
	add.s32 	%r226, %r225, %r224;
	add.s64 	%rd224, %rd222, %rd8;
	st.global.u32 	[%rd224], %r226;
	add.s64 	%rd225, %rd223, %rd8;
	ld.global.u32 	%r227, [%rd225];
	add.s32 	%r228, %r227, %r226;
	add.s64 	%rd226, %rd224, %rd8;
	st.global.u32 	[%rd226], %r228;
	add.s64 	%rd227, %rd225, %rd8;
	ld.global.u32 	%r229, [%rd227];
	add.s32 	%r230, %r229, %r228;
	add.s64 	%rd228, %rd226, %rd8;
	st.global.u32 	[%rd228], %r230;
	add.s64 	%rd229, %rd227, %rd8;
	ld.global.u32 	%r231, [%rd229];
	add.s32 	%r232, %r231, %r230;
	add.s64 	%rd230, %rd228, %rd8;
	st.global.u32 	[%rd230], %r232;
	add.s64 	%rd231, %rd229, %rd8;
	ld.global.u32 	%r233, [%rd231];
	add.s32 	%r234, %r233, %r232;
	add.s64 	%rd232, %rd230, %rd8;
	st.global.u32 	[%rd232], %r234;
	add.s64 	%rd233, %rd231, %rd8;
	ld.global.u32 	%r235, [%rd233];
	add.s32 	%r236, %r235, %r234;
	add.s64 	%rd234, %rd232, %rd8;
	st.global.u32 	[%rd234], %r236;
	add.s64 	%rd235, %rd233, %rd8;
	ld.global.u32 	%r237, [%rd235];
	add.s32 	%r238, %r237, %r236;
	add.s64 	%rd236, %rd234, %rd8;
	st.global.u32 	[%rd236], %r238;
	add.s64 	%rd237, %rd235, %rd8;
	ld.global.u32 	%r239, [%rd237];
	add.s32 	%r240, %r239, %r238;
	add.s64 	%rd238, %rd236, %rd8;
	st.global.u32 	[%rd238], %r240;
	add.s64 	%rd239, %rd237, %rd8;
	ld.global.u32 	%r241, [%rd239];
	add.s32 	%r242, %r241, %r240;
	add.s64 	%rd240, %rd238, %rd8;
	st.global.u32 	[%rd240], %r242;
	add.s64 	%rd241, %rd239, %rd8;
	ld.global.u32 	%r243, [%rd241];
	add.s32 	%r244, %r243, %r242;
	add.s64 	%rd242, %rd240, %rd8;
	st.global.u32 	[%rd242], %r244;
	add.s64 	%rd243, %rd241, %rd8;
	ld.global.u32 	%r245, [%rd243];
	add.s32 	%r246, %r245, %r244;
	add.s64 	%rd244, %rd242, %rd8;
	st.global.u32 	[%rd244], %r246;
	add.s64 	%rd245, %rd243, %rd8;
	ld.global.u32 	%r247, [%rd245];
	add.s32 	%r248, %r247, %r246;
	add.s64 	%rd246, %rd244, %rd8;
	st.global.u32 	[%rd246], %r248;
	add.s64 	%rd247, %rd245, %rd8;
	ld.global.u32 	%r249, [%rd247];
	add.s32 	%r250, %r249, %r248;
	add.s64 	%rd248, %rd246, %rd8;
	st.global.u32 	[%rd248], %r250;
	add.s64 	%rd249, %rd247, %rd8;
	ld.global.u32 	%r251, [%rd249];
	add.s32 	%r252, %r251, %r250;
	add.s64 	%rd250, %rd248, %rd8;
	st.global.u32 	[%rd250], %r252;
	add.s64 	%rd251, %rd249, %rd8;
	ld.global.u32 	%r253, [%rd251];
	add.s32 	%r254, %r253, %r252;
	add.s64 	%rd252, %rd250, %rd8;
	st.global.u32 	[%rd252], %r254;
	add.s64 	%rd253, %rd251, %rd8;
	ld.global.u32 	%r255, [%rd253];
	add.s32 	%r256, %r255, %r254;
	add.s64 	%rd254, %rd252, %rd8;
	st.global.u32 	[%rd254], %r256;
	add.s64 	%rd255, %rd253, %rd8;
	ld.global.u32 	%r257, [%rd255];
	add.s32 	%r258, %r257, %r256;
	add.s64 	%rd256, %rd254, %rd8;
	st.global.u32 	[%rd256], %r258;
	add.s64 	%rd257, %rd255, %rd8;
	ld.global.u32 	%r259, [%rd257];
	add.s32 	%r260, %r259, %r258;
	add.s64 	%rd258, %rd256, %rd8;
	st.global.u32 	[%rd258], %r260;
	add.s64 	%rd259, %rd257, %rd8;
	ld.global.u32 	%r261, [%rd259];
	add.s32 	%r262, %r261, %r260;
	add.s64 	%rd260, %rd258, %rd8;
	st.global.u32 	[%rd260], %r262;
	add.s64 	%rd261, %rd259, %rd8;
	ld.global.u32 	%r263, [%rd261];
	add.s32 	%r264, %r263, %r262;
	add.s64 	%rd262, %rd260, %rd8;
	st.global.u32 	[%rd262], %r264;
	add.s64 	%rd263, %rd261, %rd8;
	ld.global.u32 	%r265, [%rd263];
	add.s32 	%r266, %r265, %r264;
	add.s64 	%rd264, %rd262, %rd8;
	st.global.u32 	[%rd264], %r266;
	add.s64 	%rd265, %rd263, %rd8;
	ld.global.u32 	%r267, [%rd265];
	add.s32 	%r268, %r267, %r266;
	add.s64 	%rd266, %rd264, %rd8;
	st.global.u32 	[%rd266], %r268;
	add.s64 	%rd267, %rd265, %rd8;
	ld.global.u32 	%r269, [%rd267];
	add.s32 	%r270, %r269, %r268;
	add.s64 	%rd268, %rd266, %rd8;
	st.global.u32 	[%rd268], %r270;
	add.s64 	%rd269, %rd267, %rd8;
	ld.global.u32 	%r271, [%rd269];
	add.s32 	%r272, %r271, %r270;
	add.s64 	%rd270, %rd268, %rd8;
	st.global.u32 	[%rd270], %r272;
	add.s64 	%rd271, %rd269, %rd8;
	ld.global.u32 	%r273, [%rd271];
	add.s32 	%r274, %r273, %r272;
	add.s64 	%rd272, %rd270, %rd8;
	st.global.u32 	[%rd272], %r274;
	add.s64 	%rd273, %rd271, %rd8;
	ld.global.u32 	%r275, [%rd273];
	add.s32 	%r276, %r275, %r274;
	add.s64 	%rd274, %rd272, %rd8;
	st.global.u32 	[%rd274], %r276;
	add.s64 	%rd275, %rd273, %rd8;
	ld.global.u32 	%r277, [%rd275];
	add.s32 	%r278, %r277, %r276;
	add.s64 	%rd276, %rd274, %rd8;
	st.global.u32 	[%rd276], %r278;
	add.s64 	%rd277, %rd275, %rd8;
	ld.global.u32 	%r279, [%rd277];
	add.s32 	%r280, %r279, %r278;
	add.s64 	%rd278, %rd276, %rd8;
	st.global.u32 	[%rd278], %r280;
	add.s64 	%rd279, %rd277, %rd8;
	ld.global.u32 	%r281, [%rd279];
	add.s32 	%r282, %r281, %r280;
	add.s64 	%rd280, %rd278, %rd8;
	st.global.u32 	[%rd280], %r282;
	add.s64 	%rd281, %rd279, %rd8;
	ld.global.u32 	%r283, [%rd281];
	add.s32 	%r284, %r283, %r282;
	add.s64 	%rd282, %rd280, %rd8;
	st.global.u32 	[%rd282], %r284;
	add.s64 	%rd283, %rd281, %rd8;
	ld.global.u32 	%r285, [%rd283];
	add.s32 	%r286, %r285, %r284;
	add.s64 	%rd284, %rd282, %rd8;
	st.global.u32 	[%rd284], %r286;
	add.s64 	%rd285, %rd283, %rd8;
	ld.global.u32 	%r287, [%rd285];
	add.s32 	%r288, %r287, %r286;
	add.s64 	%rd286, %rd284, %rd8;
	st.global.u32 	[%rd286], %r288;
	add.s64 	%rd287, %rd285, %rd8;
	ld.global.u32 	%r289, [%rd287];
	add.s32 	%r290, %r289, %r288;
	add.s64 	%rd288, %rd286, %rd8;
	st.global.u32 	[%rd288], %r290;
	add.s64 	%rd289, %rd287, %rd8;
	ld.global.u32 	%r291, [%rd289];
	add.s32 	%r292, %r291, %r290;
	add.s64 	%rd290, %rd288, %rd8;
	st.global.u32 	[%rd290], %r292;
	add.s64 	%rd291, %rd289, %rd8;
	ld.global.u32 	%r293, [%rd291];
	add.s32 	%r294, %r293, %r292;
	add.s64 	%rd292, %rd290, %rd8;
	st.global.u32 	[%rd292], %r294;
	add.s64 	%rd293, %rd291, %rd8;
	ld.global.u32 	%r295, [%rd293];
	add.s32 	%r296, %r295, %r294;
	add.s64 	%rd294, %rd292, %rd8;
	st.global.u32 	[%rd294], %r296;
	add.s64 	%rd295, %rd293, %rd8;
	ld.global.u32 	%r297, [%rd295];
	add.s32 	%r298, %r297, %r296;
	add.s64 	%rd296, %rd294, %rd8;
	st.global.u32 	[%rd296], %r298;
	add.s64 	%rd297, %rd295, %rd8;
	ld.global.u32 	%r299, [%rd297];
	add.s32 	%r300, %r299, %r298;
	add.s64 	%rd298, %rd296, %rd8;
	st.global.u32 	[%rd298], %r300;
	add.s64 	%rd299, %rd297, %rd8;
	ld.global.u32 	%r301, [%rd299];
	add.s32 	%r302, %r301, %r300;
	add.s64 	%rd300, %rd298, %rd8;
	st.global.u32 	[%rd300], %r302;
	add.s64 	%rd301, %rd299, %rd8;
	ld.global.u32 	%r303, [%rd301];
	add.s32 	%r304, %r303, %r302;
	add.s64 	%rd302, %rd300, %rd8;
	st.global.u32 	[%rd302], %r304;
	add.s64 	%rd303, %rd301, %rd8;
	ld.global.u32 	%r305, [%rd303];
	add.s32 	%r306, %r305, %r304;
	add.s64 	%rd304, %rd302, %rd8;
	st.global.u32 	[%rd304], %r306;
	add.s64 	%rd305, %rd303, %rd8;
	ld.global.u32 	%r307, [%rd305];
	add.s32 	%r308, %r307, %r306;
	add.s64 	%rd306, %rd304, %rd8;
	st.global.u32 	[%rd306], %r308;
	add.s64 	%rd307, %rd305, %rd8;
	ld.global.u32 	%r309, [%rd307];
	add.s32 	%r310, %r309, %r308;
	add.s64 	%rd308, %rd306, %rd8;
	st.global.u32 	[%rd308], %r310;
	add.s64 	%rd309, %rd307, %rd8;
	ld.global.u32 	%r311, [%rd309];
	add.s32 	%r312, %r311, %r310;
	add.s64 	%rd310, %rd308, %rd8;
	st.global.u32 	[%rd310], %r312;
	add.s64 	%rd311, %rd309, %rd8;
	ld.global.u32 	%r313, [%rd311];
	add.s32 	%r314, %r313, %r312;
	add.s64 	%rd312, %rd310, %rd8;
	st.global.u32 	[%rd312], %r314;
	add.s64 	%rd313, %rd311, %rd8;
	ld.global.u32 	%r315, [%rd313];
	add.s32 	%r316, %r315, %r314;
	add.s64 	%rd314, %rd312, %rd8;
	st.global.u32 	[%rd314], %r316;
	add.s64 	%rd315, %rd313, %rd8;
	ld.global.u32 	%r317, [%rd315];
	add.s32 	%r318, %r317, %r316;
	add.s64 	%rd316, %rd314, %rd8;
	st.global.u32 	[%rd316], %r318;
	add.s64 	%rd317, %rd315, %rd8;
	ld.global.u32 	%r319, [%rd317];
	add.s32 	%r320, %r319, %r318;
	add.s64 	%rd318, %rd316, %rd8;
	st.global.u32 	[%rd318], %r320;
	add.s64 	%rd319, %rd317, %rd8;
	ld.global.u32 	%r321, [%rd319];
	add.s32 	%r322, %r321, %r320;
	add.s64 	%rd320, %rd318, %rd8;
	st.global.u32 	[%rd320], %r322;
	add.s64 	%rd321, %rd319, %rd8;
	ld.global.u32 	%r323, [%rd321];
	add.s32 	%r324, %r323, %r322;
	add.s64 	%rd322, %rd320, %rd8;
	st.global.u32 	[%rd322], %r324;
	add.s64 	%rd323, %rd321, %rd8;
	ld.global.u32 	%r325, [%rd323];
	add.s32 	%r326, %r325, %r324;
	add.s64 	%rd324, %rd322, %rd8;
	st.global.u32 	[%rd324], %r326;
	add.s64 	%rd325, %rd323, %rd8;
	ld.global.u32 	%r327, [%rd325];
	add.s32 	%r328, %r327, %r326;
	add.s64 	%rd326, %rd324, %rd8;
	st.global.u32 	[%rd326], %r328;
	add.s64 	%rd327, %rd325, %rd8;
	ld.global.u32 	%r329, [%rd327];
	add.s32 	%r330, %r329, %r328;
	add.s64 	%rd328, %rd326, %rd8;
	st.global.u32 	[%rd328], %r330;
	add.s64 	%rd329, %rd327, %rd8;
	ld.global.u32 	%r331, [%rd329];
	add.s32 	%r332, %r331, %r330;
	add.s64 	%rd330, %rd328, %rd8;
	st.global.u32 	[%rd330], %r332;
	add.s64 	%rd331, %rd329, %rd8;
	ld.global.u32 	%r333, [%rd331];
	add.s32 	%r334, %r333, %r332;
	add.s64 	%rd332, %rd330, %rd8;
	st.global.u32 	[%rd332], %r334;
	add.s64 	%rd333, %rd331, %rd8;
	ld.global.u32 	%r335, [%rd333];
	add.s32 	%r336, %r335, %r334;
	add.s64 	%rd334, %rd332, %rd8;
	st.global.u32 	[%rd334], %r336;
	add.s64 	%rd335, %rd333, %rd8;
	ld.global.u32 	%r337, [%rd335];
	add.s32 	%r338, %r337, %r336;
	add.s64 	%rd336, %rd334, %rd8;
	st.global.u32 	[%rd336], %r338;
	add.s64 	%rd337, %rd335, %rd8;
	ld.global.u32 	%r339, [%rd337];
	add.s32 	%r340, %r339, %r338;
	add.s64 	%rd338, %rd336, %rd8;
	st.global.u32 	[%rd338], %r340;
	add.s64 	%rd339, %rd337, %rd8;
	ld.global.u32 	%r341, [%rd339];
	add.s32 	%r342, %r341, %r340;
	add.s64 	%rd340, %rd338, %rd8;
	st.global.u32 	[%rd340], %r342;
	add.s64 	%rd341, %rd339, %rd8;
	ld.global.u32 	%r343, [%rd341];
	add.s32 	%r344, %r343, %r342;
	add.s64 	%rd342, %rd340, %rd8;
	st.global.u32 	[%rd342], %r344;
	add.s64 	%rd343, %rd341, %rd8;
	ld.global.u32 	%r345, [%rd343];
	add.s32 	%r346, %r345, %r344;
	add.s64 	%rd344, %rd342, %rd8;
	st.global.u32 	[%rd344], %r346;
	add.s64 	%rd345, %rd343, %rd8;
	ld.global.u32 	%r347, [%rd345];
	add.s32 	%r348, %r347, %r346;
	add.s64 	%rd346, %rd344, %rd8;
	st.global.u32 	[%rd346], %r348;
	add.s64 	%rd347, %rd345, %rd8;
	ld.global.u32 	%r349, [%rd347];
	add.s32 	%r350, %r349, %r348;
	add.s64 	%rd348, %rd346, %rd8;
	st.global.u32 	[%rd348], %r350;
	add.s64 	%rd349, %rd347, %rd8;
	ld.global.u32 	%r351, [%rd349];
	add.s32 	%r352, %r351, %r350;
	add.s64 	%rd350, %rd348, %rd8;
	st.global.u32 	[%rd350], %r352;
	add.s64 	%rd351, %rd349, %rd8;
	ld.global.u32 	%r353, [%rd351];
	add.s32 	%r354, %r353, %r352;
	add.s64 	%rd352, %rd350, %rd8;
	st.global.u32 	[%rd352], %r354;
	add.s64 	%rd353, %rd351, %rd8;
	ld.global.u32 	%r355, [%rd353];
	add.s32 	%r356, %r355, %r354;
	add.s64 	%rd354, %rd352, %rd8;
	st.global.u32 	[%rd354], %r356;
	add.s64 	%rd355, %rd353, %rd8;
	ld.global.u32 	%r357, [%rd355];
	add.s32 	%r358, %r357, %r356;
	add.s64 	%rd356, %rd354, %rd8;
	st.global.u32 	[%rd356], %r358;
	add.s64 	%rd357, %rd355, %rd8;
	ld.global.u32 	%r359, [%rd357];
	add.s32 	%r360, %r359, %r358;
	add.s64 	%rd358, %rd356, %rd8;
	st.global.u32 	[%rd358], %r360;
	add.s64 	%rd359, %rd357, %rd8;
	ld.global.u32 	%r361, [%rd359];
	add.s32 	%r362, %r361, %r360;
	add.s64 	%rd360, %rd358, %rd8;
	st.global.u32 	[%rd360], %r362;
	add.s64 	%rd361, %rd359, %rd8;
	ld.global.u32 	%r363, [%rd361];
	add.s32 	%r364, %r363, %r362;
	add.s64 	%rd362, %rd360, %rd8;
	st.global.u32 	[%rd362], %r364;
	add.s64 	%rd363, %rd361, %rd8;
	ld.global.u32 	%r365, [%rd363];
	add.s32 	%r366, %r365, %r364;
	add.s64 	%rd364, %rd362, %rd8;
	st.global.u32 	[%rd364], %r366;
	add.s64 	%rd365, %rd363, %rd8;
	ld.global.u32 	%r367, [%rd365];
	add.s32 	%r368, %r367, %r366;
	add.s64 	%rd366, %rd364, %rd8;
	st.global.u32 	[%rd366], %r368;
	add.s64 	%rd367, %rd365, %rd8;
	ld.global.u32 	%r369, [%rd367];
	add.s32 	%r370, %r369, %r368;
	add.s64 	%rd368, %rd366, %rd8;
	st.global.u32 	[%rd368], %r370;
	add.s64 	%rd369, %rd367, %rd8;
	ld.global.u32 	%r371, [%rd369];
	add.s32 	%r372, %r371, %r370;
	add.s64 	%rd370, %rd368, %rd8;
	st.global.u32 	[%rd370], %r372;
	add.s64 	%rd371, %rd369, %rd8;
	ld.global.u32 	%r373, [%rd371];
	add.s32 	%r374, %r373, %r372;
	add.s64 	%rd372, %rd370, %rd8;
	st.global.u32 	[%rd372], %r374;
	add.s64 	%rd373, %rd371, %rd8;
	ld.global.u32 	%r375, [%rd373];
	add.s32 	%r376, %r375, %r374;
	add.s64 	%rd374, %rd372, %rd8;
	st.global.u32 	[%rd374], %r376;
	add.s64 	%rd375, %rd373, %rd8;
	ld.global.u32 	%r377, [%rd375];
	add.s32 	%r378, %r377, %r376;
	add.s64 	%rd376, %rd374, %rd8;
	st.global.u32 	[%rd376], %r378;
	add.s64 	%rd377, %rd375, %rd8;
	ld.global.u32 	%r379, [%rd377];
	add.s32 	%r380, %r379, %r378;
	add.s64 	%rd378, %rd376, %rd8;
	st.global.u32 	[%rd378], %r380;
	add.s64 	%rd379, %rd377, %rd8;
	ld.global.u32 	%r381, [%rd379];
	add.s32 	%r382, %r381, %r380;
	add.s64 	%rd380, %rd378, %rd8;
	st.global.u32 	[%rd380], %r382;
	add.s64 	%rd381, %rd379, %rd8;
	ld.global.u32 	%r383, [%rd381];
	add.s32 	%r384, %r383, %r382;
	add.s64 	%rd382, %rd380, %rd8;
	st.global.u32 	[%rd382], %r384;
	add.s64 	%rd383, %rd381, %rd8;
	ld.global.u32 	%r385, [%rd383];
	add.s32 	%r386, %r385, %r384;
	add.s64 	%rd384, %rd382, %rd8;
	st.global.u32 	[%rd384], %r386;
	add.s64 	%rd385, %rd383, %rd8;
	ld.global.u32 	%r387, [%rd385];
	add.s32 	%r388, %r387, %r386;
	add.s64 	%rd386, %rd384, %rd8;
	st.global.u32 	[%rd386], %r388;
	add.s64 	%rd387, %rd385, %rd8;
	ld.global.u32 	%r389, [%rd387];
	add.s32 	%r390, %r389, %r388;
	add.s64 	%rd388, %rd386, %rd8;
	st.global.u32 	[%rd388], %r390;
	add.s64 	%rd389, %rd387, %rd8;
	ld.global.u32 	%r391, [%rd389];
	add.s32 	%r392, %r391, %r390;
	add.s64 	%rd390, %rd388, %rd8;
	st.global.u32 	[%rd390], %r392;
	add.s64 	%rd391, %rd389, %rd8;
	ld.global.u32 	%r393, [%rd391];
	add.s32 	%r394, %r393, %r392;
	add.s64 	%rd392, %rd390, %rd8;
	st.global.u32 	[%rd392], %r394;
	add.s64 	%rd393, %rd391, %rd8;
	ld.global.u32 	%r395, [%rd393];
	add.s32 	%r396, %r395, %r394;
	add.s64 	%rd394, %rd392, %rd8;
	st.global.u32 	[%rd394], %r396;
	add.s64 	%rd395, %rd393, %rd8;
	ld.global.u32 	%r397, [%rd395];
	add.s32 	%r398, %r397, %r396;
	add.s64 	%rd396, %rd394, %rd8;
	st.global.u32 	[%rd396], %r398;
	add.s64 	%rd397, %rd395, %rd8;
	ld.global.u32 	%r399, [%rd397];
	add.s32 	%r400, %r399, %r398;
	add.s64 	%rd398, %rd396, %rd8;
	st.global.u32 	[%rd398], %r400;
	add.s64 	%rd399, %rd397, %rd8;
	ld.global.u32 	%r401, [%rd399];
	add.s32 	%r402, %r401, %r400;
	add.s64 	%rd400, %rd398, %rd8;
	st.global.u32 	[%rd400], %r402;
	add.s64 	%rd401, %rd399, %rd8;
	ld.global.u32 	%r403, [%rd401];
	add.s32 	%r404, %r403, %r402;
	add.s64 	%rd402, %rd400, %rd8;
	st.global.u32 	[%rd402], %r404;
	add.s64 	%rd403, %rd401, %rd8;
	ld.global.u32 	%r405, [%rd403];
	add.s32 	%r406, %r405, %r404;
	add.s64 	%rd404, %rd402, %rd8;
	st.global.u32 	[%rd404], %r406;
	add.s64 	%rd405, %rd403, %rd8;
	ld.global.u32 	%r407, [%rd405];
	add.s32 	%r408, %r407, %r406;
	add.s64 	%rd406, %rd404, %rd8;
	st.global.u32 	[%rd406], %r408;
	add.s64 	%rd407, %rd405, %rd8;
	ld.global.u32 	%r409, [%rd407];
	add.s32 	%r410, %r409, %r408;
	add.s64 	%rd408, %rd406, %rd8;
	st.global.u32 	[%rd408], %r410;
	add.s64 	%rd409, %rd407, %rd8;
	ld.global.u32 	%r411, [%rd409];
	add.s32 	%r412, %r411, %r410;
	add.s64 	%rd410, %rd408, %rd8;
	st.global.u32 	[%rd410], %r412;
	add.s64 	%rd411, %rd409, %rd8;
	ld.global.u32 	%r413, [%rd411];
	add.s32 	%r414, %r413, %r412;
	add.s64 	%rd412, %rd410, %rd8;
	st.global.u32 	[%rd412], %r414;
	add.s64 	%rd413, %rd411, %rd8;
	ld.global.u32 	%r415, [%rd413];
	add.s32 	%r416, %r415, %r414;
	add.s64 	%rd414, %rd412, %rd8;
	st.global.u32 	[%rd414], %r416;
	add.s64 	%rd415, %rd413, %rd8;
	ld.global.u32 	%r417, [%rd415];
	add.s32 	%r418, %r417, %r416;
	add.s64 	%rd416, %rd414, %rd8;
	st.global.u32 	[%rd416], %r418;
	add.s64 	%rd417, %rd415, %rd8;
	ld.global.u32 	%r419, [%rd417];
	add.s32 	%r420, %r419, %r418;
	add.s64 	%rd418, %rd416, %rd8;
	st.global.u32 	[%rd418], %r420;
	add.s64 	%rd419, %rd417, %rd8;
	ld.global.u32 	%r421, [%rd419];
	add.s32 	%r422, %r421, %r420;
	add.s64 	%rd420, %rd418, %rd8;
	st.global.u32 	[%rd420], %r422;
	add.s64 	%rd421, %rd419, %rd8;
	ld.global.u32 	%r423, [%rd421];
	add.s32 	%r424, %r423, %r422;
	add.s64 	%rd422, %rd420, %rd8;
	st.global.u32 	[%rd422], %r424;
	add.s64 	%rd423, %rd421, %rd8;
	ld.global.u32 	%r425, [%rd423];
	add.s32 	%r426, %r425, %r424;
	add.s64 	%rd424, %rd422, %rd8;
	st.global.u32 	[%rd424], %r426;
	add.s64 	%rd425, %rd423, %rd8;
	ld.global.u32 	%r427, [%rd425];
	add.s32 	%r428, %r427, %r426;
	add.s64 	%rd426, %rd424, %rd8;
	st.global.u32 	[%rd426], %r428;
	add.s64 	%rd427, %rd425, %rd8;
	ld.global.u32 	%r429, [%rd427];
	add.s32 	%r430, %r429, %r428;
	add.s64 	%rd428, %rd426, %rd8;
	st.global.u32 	[%rd428], %r430;
	add.s64 	%rd429, %rd427, %rd8;
	ld.global.u32 	%r431, [%rd429];
	add.s32 	%r432, %r431, %r430;
	add.s64 	%rd430, %rd428, %rd8;
	st.global.u32 	[%rd430], %r432;
	add.s64 	%rd431, %rd429, %rd8;
	ld.global.u32 	%r433, [%rd431];
	add.s32 	%r434, %r433, %r432;
	add.s64 	%rd432, %rd430, %rd8;
	st.global.u32 	[%rd432], %r434;
	add.s64 	%rd433, %rd431, %rd8;
	ld.global.u32 	%r435, [%rd433];
	add.s32 	%r436, %r435, %r434;
	add.s64 	%rd434, %rd432, %rd8;
	st.global.u32 	[%rd434], %r436;
	add.s64 	%rd435, %rd433, %rd8;
	ld.global.u32 	%r437, [%rd435];
	add.s32 	%r438, %r437, %r436;
	add.s64 	%rd436, %rd434, %rd8;
	st.global.u32 	[%rd436], %r438;
	add.s64 	%rd437, %rd435, %rd8;
	ld.global.u32 	%r439, [%rd437];
	add.s32 	%r440, %r439, %r438;
	add.s64 	%rd438, %rd436, %rd8;
	st.global.u32 	[%rd438], %r440;
	add.s64 	%rd439, %rd437, %rd8;
	ld.global.u32 	%r441, [%rd439];
	add.s32 	%r442, %r441, %r440;
	add.s64 	%rd440, %rd438, %rd8;
	st.global.u32 	[%rd440], %r442;
	add.s64 	%rd441, %rd439, %rd8;
	ld.global.u32 	%r443, [%rd441];
	add.s32 	%r444, %r443, %r442;
	add.s64 	%rd442, %rd440, %rd8;
	st.global.u32 	[%rd442], %r444;
	add.s64 	%rd443, %rd441, %rd8;
	ld.global.u32 	%r445, [%rd443];
	add.s32 	%r446, %r445, %r444;
	add.s64 	%rd444, %rd442, %rd8;
	st.global.u32 	[%rd444], %r446;
	add.s64 	%rd445, %rd443, %rd8;
	ld.global.u32 	%r447, [%rd445];
	add.s32 	%r448, %r447, %r446;
	add.s64 	%rd446, %rd444, %rd8;
	st.global.u32 	[%rd446], %r448;
	add.s64 	%rd447, %rd445, %rd8;
	ld.global.u32 	%r449, [%rd447];
	add.s32 	%r450, %r449, %r448;
	add.s64 	%rd448, %rd446, %rd8;
	st.global.u32 	[%rd448], %r450;
	add.s64 	%rd449, %rd447, %rd8;
	ld.global.u32 	%r451, [%rd449];
	add.s32 	%r452, %r451, %r450;
	add.s64 	%rd450, %rd448, %rd8;
	st.global.u32 	[%rd450], %r452;
	add.s64 	%rd451, %rd449, %rd8;
	ld.global.u32 	%r453, [%rd451];
	add.s32 	%r454, %r453, %r452;
	add.s64 	%rd452, %rd450, %rd8;
	st.global.u32 	[%rd452], %r454;
	add.s64 	%rd453, %rd451, %rd8;
	ld.global.u32 	%r455, [%rd453];
	add.s32 	%r456, %r455, %r454;
	add.s64 	%rd454, %rd452, %rd8;
	st.global.u32 	[%rd454], %r456;
	add.s64 	%rd455, %rd453, %rd8;
	ld.global.u32 	%r457, [%rd455];
	add.s32 	%r458, %r457, %r456;
	add.s64 	%rd456, %rd454, %rd8;
	st.global.u32 	[%rd456], %r458;
	add.s64 	%rd457, %rd455, %rd8;
	ld.global.u32 	%r459, [%rd457];
	add.s32 	%r460, %r459, %r458;
	add.s64 	%rd458, %rd456, %rd8;
	st.global.u32 	[%rd458], %r460;
	add.s64 	%rd459, %rd457, %rd8;
	ld.global.u32 	%r461, [%rd459];
	add.s32 	%r462, %r461, %r460;
	add.s64 	%rd460, %rd458, %rd8;
	st.global.u32 	[%rd460], %r462;
	add.s64 	%rd461, %rd459, %rd8;
	ld.global.u32 	%r463, [%rd461];
	add.s32 	%r464, %r463, %r462;
	add.s64 	%rd462, %rd460, %rd8;
	st.global.u32 	[%rd462], %r464;
	add.s64 	%rd463, %rd461, %rd8;
	ld.global.u32 	%r465, [%rd463];
	add.s32 	%r466, %r465, %r464;
	add.s64 	%rd464, %rd462, %rd8;
	st.global.u32 	[%rd464], %r466;
	add.s64 	%rd465, %rd463, %rd8;
	ld.global.u32 	%r467, [%rd465];
	add.s32 	%r468, %r467, %r466;
	add.s64 	%rd466, %rd464, %rd8;
	st.global.u32 	[%rd466], %r468;
	add.s64 	%rd467, %rd465, %rd8;
	ld.global.u32 	%r469, [%rd467];
	add.s32 	%r470, %r469, %r468;
	add.s64 	%rd468, %rd466, %rd8;
	st.global.u32 	[%rd468], %r470;
	add.s64 	%rd469, %rd467, %rd8;
	ld.global.u32 	%r471, [%rd469];
	add.s32 	%r472, %r471, %r470;
	add.s64 	%rd470, %rd468, %rd8;
	st.global.u32 	[%rd470], %r472;
	add.s64 	%rd471, %rd469, %rd8;
	ld.global.u32 	%r473, [%rd471];
	add.s32 	%r474, %r473, %r472;
	add.s64 	%rd472, %rd470, %rd8;
	st.global.u32 	[%rd472], %r474;
	add.s64 	%rd473, %rd471, %rd8;
	ld.global.u32 	%r475, [%rd473];
	add.s32 	%r476, %r475, %r474;
	add.s64 	%rd474, %rd472, %rd8;
	st.global.u32 	[%rd474], %r476;
	add.s64 	%rd475, %rd473, %rd8;
	ld.global.u32 	%r477, [%rd475];
	add.s32 	%r478, %r477, %r476;
	add.s64 	%rd476, %rd474, %rd8;
	st.global.u32 	[%rd476], %r478;
	add.s64 	%rd477, %rd475, %rd8;
	ld.global.u32 	%r479, [%rd477];
	add.s32 	%r480, %r479, %r478;
	add.s64 	%rd478, %rd476, %rd8;
	st.global.u32 	[%rd478], %r480;
	add.s64 	%rd479, %rd477, %rd8;
	ld.global.u32 	%r481, [%rd479];
	add.s32 	%r482, %r481, %r480;
	add.s64 	%rd480, %rd478, %rd8;
	st.global.u32 	[%rd480], %r482;
	add.s64 	%rd481, %rd479, %rd8;
	ld.global.u32 	%r483, [%rd481];
	add.s32 	%r484, %r483, %r482;
	add.s64 	%rd482, %rd480, %rd8;
	st.global.u32 	[%rd482], %r484;
	add.s64 	%rd483, %rd481, %rd8;
	ld.global.u32 	%r485, [%rd483];
	add.s32 	%r486, %r485, %r484;
	add.s64 	%rd484, %rd482, %rd8;
	st.global.u32 	[%rd484], %r486;
	add.s64 	%rd485, %rd483, %rd8;
	ld.global.u32 	%r487, [%rd485];
	add.s32 	%r488, %r487, %r486;
	add.s64 	%rd486, %rd484, %rd8;
	st.global.u32 	[%rd486], %r488;
	add.s64 	%rd487, %rd485, %rd8;
	ld.global.u32 	%r489, [%rd487];
	add.s32 	%r490, %r489, %r488;
	add.s64 	%rd488, %rd486, %rd8;
	st.global.u32 	[%rd488], %r490;
	add.s64 	%rd489, %rd487, %rd8;
	ld.global.u32 	%r491, [%rd489];
	add.s32 	%r492, %r491, %r490;
	add.s64 	%rd490, %rd488, %rd8;
	st.global.u32 	[%rd490], %r492;
	add.s64 	%rd491, %rd489, %rd8;
	ld.global.u32 	%r493, [%rd491];
	add.s32 	%r494, %r493, %r492;
	add.s64 	%rd492, %rd490, %rd8;
	st.global.u32 	[%rd492], %r494;
	add.s64 	%rd493, %rd491, %rd8;
	ld.global.u32 	%r495, [%rd493];
	add.s32 	%r496, %r495, %r494;
	add.s64 	%rd494, %rd492, %rd8;
	st.global.u32 	[%rd494], %r496;
	add.s64 	%rd495, %rd493, %rd8;
	ld.global.u32 	%r497, [%rd495];
	add.s32 	%r498, %r497, %r496;
	add.s64 	%rd496, %rd494, %rd8;
	st.global.u32 	[%rd496], %r498;
	add.s64 	%rd497, %rd495, %rd8;
	ld.global.u32 	%r499, [%rd497];
	add.s32 	%r500, %r499, %r498;
	add.s64 	%rd498, %rd496, %rd8;
	st.global.u32 	[%rd498], %r500;
	add.s64 	%rd499, %rd497, %rd8;
	ld.global.u32 	%r501, [%rd499];
	add.s32 	%r502, %r501, %r500;
	add.s64 	%rd500, %rd498, %rd8;
	st.global.u32 	[%rd500], %r502;
	add.s64 	%rd501, %rd499, %rd8;
	ld.global.u32 	%r503, [%rd501];
	add.s32 	%r504, %r503, %r502;
	add.s64 	%rd502, %rd500, %rd8;
	st.global.u32 	[%rd502], %r504;
	add.s64 	%rd503, %rd501, %rd8;
	ld.global.u32 	%r505, [%rd503];
	add.s32 	%r506, %r505, %r504;
	add.s64 	%rd504, %rd502, %rd8;
	st.global.u32 	[%rd504], %r506;
	add.s64 	%rd505, %rd503, %rd8;
	ld.global.u32 	%r507, [%rd505];
	add.s32 	%r508, %r507, %r506;
	add.s64 	%rd506, %rd504, %rd8;
	st.global.u32 	[%rd506], %r508;
	add.s64 	%rd507, %rd505, %rd8;
	ld.global.u32 	%r509, [%rd507];
	add.s32 	%r510, %r509, %r508;
	add.s64 	%rd508, %rd506, %rd8;
	st.global.u32 	[%rd508], %r510;
	add.s64 	%rd509, %rd507, %rd8;
	ld.global.u32 	%r511, [%rd509];
	add.s32 	%r512, %r511, %r510;
	add.s64 	%rd510, %rd508, %rd8;
	st.global.u32 	[%rd510], %r512;
	add.s64 	%rd511, %rd509, %rd8;
	ld.global.u32 	%r513, [%rd511];
	add.s32 	%r514, %r513, %r512;
	add.s64 	%rd512, %rd510, %rd8;
	st.global.u32 	[%rd512], %r514;
	add.s64 	%rd513, %rd511, %rd8;
	ld.global.u32 	%r515, [%rd513];
	add.s32 	%r516, %r515, %r514;
	add.s64 	%rd514, %rd512, %rd8;
	st.global.u32 	[%rd514], %r516;
	add.s64 	%rd515, %rd513, %rd8;
	ld.global.u32 	%r517, [%rd515];
	add.s32 	%r518, %r517, %r516;
	add.s64 	%rd516, %rd514, %rd8;
	st.global.u32 	[%rd516], %r518;
	add.s64 	%rd517, %rd515, %rd8;
	ld.global.u32 	%r519, [%rd517];
	add.s32 	%r520, %r519, %r518;
	add.s64 	%rd518, %rd516, %rd8;
	st.global.u32 	[%rd518], %r520;
	ret;

}


// ===== COMPILED SASS (sm_100) =====

	.target	sm_100

	.elftype	@"ET_EXEC"


//--------------------- .note.nv.tkinfo           --------------------------
	.section	.note.nv.tkinfo,"",@"SHT_NOTE"
	.sectionflags	@"SHF_NOTE_NV_TKINFO"
	.tkinfo
        /*0018*/ 	.word	0x00000002
        /*0030*/ 	.string	""
        /*0030*/ 	.string	"ptxas"
        /*0030*/ 	.string	"Cuda compilation tools, release 13.0, V13.0.88"
        /*0030*/ 	.string	"Build cuda_13.0.r13.0/compiler.36424714_0"
        /*0030*/ 	.string	"-arch sm_100 -m 64 "



//--------------------- .note.nv.cuinfo           --------------------------
	.section	.note.nv.cuinfo,"",@"SHT_NOTE"
	.sectionflags	@"SHF_NOTE_NV_CUINFO"
        /*0018*/ 	.short	0x0002
        /*001a*/ 	.short	0x0064
        /*001c*/ 	.short	0x0082
	.zero		2


//--------------------- .nv.info                  --------------------------
	.section	.nv.info,"",@"SHT_CUDA_INFO"
	.align	4


	//----- nvinfo : EIATTR_REGCOUNT
	.align		4
        /*0000*/ 	.byte	0x04, 0x2f
        /*0002*/ 	.short	(.L_1 - .L_0)
	.align		4
.L_0:
        /*0004*/ 	.word	index@(_Z10firstStagePiS_S_ii)
        /*0008*/ 	.word	0x00000016


	//----- nvinfo : EIATTR_FRAME_SIZE
	.align		4
.L_1:
        /*000c*/ 	.byte	0x04, 0x11
        /*000e*/ 	.short	(.L_3 - .L_2)
	.align		4
.L_2:
        /*0010*/ 	.word	index@(_Z10firstStagePiS_S_ii)
        /*0014*/ 	.word	0x00000000


	//----- nvinfo : EIATTR_MIN_STACK_SIZE
	.align		4
.L_3:
        /*0018*/ 	.byte	0x04, 0x12
        /*001a*/ 	.short	(.L_5 - .L_4)
	.align		4
.L_4:
        /*001c*/ 	.word	index@(_Z10firstStagePiS_S_ii)
        /*0020*/ 	.word	0x00000000
.L_5:


//--------------------- .nv.compat                --------------------------
	.section	.nv.compat,"",@"SHT_CUDA_COMPAT_INFO"
	.align	4
        /*0000*/ 	.byte	0x02, 0x09, 0x00, 0x00, 0x02, 0x02, 0x01, 0x00, 0x02, 0x05, 0x05, 0x00, 0x03, 0x07, 0x01, 0x01
        /*0010*/ 	.byte	0x02, 0x03, 0x00, 0x00, 0x02, 0x06, 0x01, 0x00, 0x04, 0x0b, 0x08, 0x00, 0x09, 0x00, 0x00, 0x00
        /*0020*/ 	.byte	0x00, 0x00, 0x00, 0x00


//--------------------- .nv.info._Z10firstStagePiS_S_ii --------------------------
	.section	.nv.info._Z10firstStagePiS_S_ii,"",@"SHT_CUDA_INFO"
	.sectionflags	@""
	.align	4


	//----- nvinfo : EIATTR_CUDA_API_VERSION
	.align		4
        /*0000*/ 	.byte	0x04, 0x37
        /*0002*/ 	.short	(.L_7 - .L_6)
.L_6:
        /*0004*/ 	.word	0x00000082


	//----- nvinfo : EIATTR_KPARAM_INFO
	.align		4
.L_7:
        /*0008*/ 	.byte	0x04, 0x17
        /*000a*/ 	.short	(.L_9 - .L_8)
.L_8:
        /*000c*/ 	.word	0x00000000
        /*0010*/ 	.short	0x0004
        /*0012*/ 	.short	0x001c
        /*0014*/ 	.byte	0x00, 0xf0, 0x11, 0x00


	//----- nvinfo : EIATTR_KPARAM_INFO
	.align		4
.L_9:
        /*0018*/ 	.byte	0x04, 0x17
        /*001a*/ 	.short	(.L_11 - .L_10)
.L_10:
        /*001c*/ 	.word	0x00000000
        /*0020*/ 	.short	0x0003
        /*0022*/ 	.short	0x0018
        /*0024*/ 	.byte	0x00, 0xf0, 0x11, 0x00


	//----- nvinfo : EIATTR_KPARAM_INFO
	.align		4
.L_11:
        /*0028*/ 	.byte	0x04, 0x17
        /*002a*/ 	.short	(.L_13 - .L_12)
.L_12:
        /*002c*/ 	.word	0x00000000
        /*0030*/ 	.short	0x0002
        /*0032*/ 	.short	0x0010
        /*0034*/ 	.byte	0x00, 0xf5, 0x21, 0x00


	//----- nvinfo : EIATTR_KPARAM_INFO
	.align		4
.L_13:
        /*0038*/ 	.byte	0x04, 0x17
        /*003a*/ 	.short	(.L_15 - .L_14)
.L_14:
        /*003c*/ 	.word	0x00000000
        /*0040*/ 	.short	0x0001
        /*0042*/ 	.short	0x0008
        /*0044*/ 	.byte	0x00, 0xf5, 0x21, 0x00


	//----- nvinfo : EIATTR_KPARAM_INFO
	.align		4
.L_15:
        /*0048*/ 	.byte	0x04, 0x17
        /*004a*/ 	.short	(.L_17 - .L_16)
.L_16:
        /*004c*/ 	.word	0x00000000
        /*0050*/ 	.short	0x0000
        /*0052*/ 	.short	0x0000
        /*0054*/ 	.byte	0x00, 0xf5, 0x21, 0x00


	//----- nvinfo : EIATTR_SPARSE_MMA_MASK
	.align		4
.L_17:
        /*0058*/ 	.byte	0x03, 0x50
        /*005a*/ 	.short	0x0000


	//----- nvinfo : EIATTR_MAXREG_COUNT
	.align		4
        /*005c*/ 	.byte	0x03, 0x1b
        /*005e*/ 	.short	0x00ff


	//----- nvinfo : EIATTR_MERCURY_ISA_VERSION
	.align		4
        /*0060*/ 	.byte	0x03, 0x5f
        /*0062*/ 	.short	0x0101


	//----- nvinfo : EIATTR_VRC_CTA_INIT_COUNT
	.align		4
        /*0064*/ 	.byte	0x02, 0x4a
	.zero		1
	.zero		1


	//----- nvinfo : EIATTR_EXIT_INSTR_OFFSETS
	.align		4
        /*0068*/ 	.byte	0x04, 0x1c
        /*006a*/ 	.short	(.L_19 - .L_18)


	//   ....[0]....
.L_18:
        /*006c*/ 	.word	0x000050b0


	//----- nvinfo : EIATTR_CBANK_PARAM_SIZE
	.align		4
.L_19:
        /*0070*/ 	.byte	0x03, 0x19
        /*0072*/ 	.short	0x0020


	//----- nvinfo : EIATTR_PARAM_CBANK
	.align		4
        /*0074*/ 	.byte	0x04, 0x0a
        /*0076*/ 	.short	(.L_21 - .L_20)
	.align		4
.L_20:
        /*0078*/ 	.word	index@(.nv.constant0._Z10firstStagePiS_S_ii)
        /*007c*/ 	.short	0x0380
        /*007e*/ 	.short	0x0020


	//----- nvinfo : EIATTR_SW_WAR
	.align		4
.L_21:
        /*0080*/ 	.byte	0x04, 0x36
        /*0082*/ 	.short	(.L_23 - .L_22)
.L_22:
        /*0084*/ 	.word	0x00000008
.L_23:


//--------------------- .nv.callgraph             --------------------------
	.section	.nv.callgraph,"",@"SHT_CUDA_CALLGRAPH"
	.align	4
	.sectionentsize	8
	.align		4
        /*0000*/ 	.word	0x00000000
	.align		4
        /*0004*/ 	.word	0xffffffff
	.align		4
        /*0008*/ 	.word	0x00000000
	.align		4
        /*000c*/ 	.word	0xfffffffe
	.align		4
        /*0010*/ 	.word	0x00000000
	.align		4
        /*0014*/ 	.word	0xfffffffd
	.align		4
        /*0018*/ 	.word	0x00000000
	.align		4
        /*001c*/ 	.word	0xfffffffc


//--------------------- .text._Z10firstStagePiS_S_ii --------------------------
	.section	.text._Z10firstStagePiS_S_ii,"ax",@progbits
	.align	128
        .global         _Z10firstStagePiS_S_ii
        .type           _Z10firstStagePiS_S_ii,@function
        .size           _Z10firstStagePiS_S_ii,(.L_x_1 - _Z10firstStagePiS_S_ii)
        .other          _Z10firstStagePiS_S_ii,@"STO_CUDA_ENTRY STV_DEFAULT"
_Z10firstStagePiS_S_ii:
.text._Z10firstStagePiS_S_ii:
[----:B------:R-:W-:Y:S01]  /*0000*/  LDC R1, c[0x0][0x37c] ;  /* 0x0000df00ff017b82 */ /* 0x000fe20000000800 */
[----:B------:R-:W0:Y:S07]  /*0010*/  S2R R6, SR_TID.X ;  /* 0x0000000000067919 */ /* 0x000e2e0000002100 */
[----:B------:R-:W1:Y:S01]  /*0020*/  LDC R0, c[0x0][0x398] ;  /* 0x0000e600ff007b82 */ /* 0x000e620000000800 */
[----:B------:R-:W2:Y:S01]  /*0030*/  LDCU.64 UR4, c[0x0][0x358] ;  /* 0x00006b00ff0477ac */ /* 0x000ea20008000a00 */
[----:B------:R-:W3:Y:S06]  /*0040*/  S2R R5, SR_CTAID.X ;  /* 0x0000000000057919 */ /* 0x000eec0000002500 */
[----:B------:R-:W4:Y:S01]  /*0050*/  LDC.64 R2, c[0x0][0x380] ;  /* 0x0000e000ff027b82 */ /* 0x000f220000000a00 */
[----:B0-----:R-:W-:-:S02]  /*0060*/  LOP3.LUT R4, R6, 0x1f, RZ, 0xc0, !PT ;  /* 0x0000001f06047812 */ /* 0x001fc400078ec0ff */
[----:B------:R-:W-:Y:S02]  /*0070*/  SHF.L.U32 R6, R6, 0x3, RZ ;  /* 0x0000000306067819 */ /* 0x000fe400000006ff */
[----:B---3--:R-:W-:Y:S02]  /*0080*/  LEA R5, R5, R4, 0x5 ;  /* 0x0000000405057211 */ /* 0x008fe400078e28ff */
[----:B------:R-:W-:-:S05]  /*0090*/  LOP3.LUT R6, R6, 0x1f00, RZ, 0xc0, !PT ;  /* 0x00001f0006067812 */ /* 0x000fca00078ec0ff */
[----:B-1----:R-:W-:Y:S02]  /*00a0*/  IMAD R7, R6, R0, R5 ;  /* 0x0000000006077224 */ /* 0x002fe400078e0205 */
[----:B------:R-:W0:Y:S02]  /*00b0*/  LDC.64 R4, c[0x0][0x388] ;  /* 0x0000e200ff047b82 */ /* 0x000e240000000a00 */
[----:B----4-:R-:W-:-:S05]  /*00c0*/  IMAD.WIDE R2, R7, 0x4, R2 ;  /* 0x0000000407027825 */ /* 0x010fca00078e0202 */
[----:B--2---:R-:W2:Y:S01]  /*00d0*/  LDG.E R15, desc[UR4][R2.64] ;  /* 0x00000004020f7981 */ /* 0x004ea2000c1e1900 */
[----:B0-----:R-:W-:-:S04]  /*00e0*/  IMAD.WIDE R4, R7, 0x4, R4 ;  /* 0x0000000407047825 */ /* 0x001fc800078e0204 */
[C---:B------:R-:W-:Y:S01]  /*00f0*/  IMAD.WIDE R6, R0.reuse, 0x4, R2 ;  /* 0x0000000400067825 */ /* 0x040fe200078e0202 */
[----:B--2---:R0:W-:Y:S04]  /*0100*/  STG.E desc[UR4][R4.64], R15 ;  /* 0x0000000f04007986 */ /* 0x0041e8000c101904 */
[----:B------:R-:W2:Y:S01]  /*0110*/  LDG.E R10, desc[UR4][R6.64] ;  /* 0x00000004060a7981 */ /* 0x000ea2000c1e1900 */
[----:B------:R-:W-:Y:S01]  /*0120*/  IMAD.WIDE R8, R0, 0x4, R4 ;  /* 0x0000000400087825 */ /* 0x000fe200078e0204 */
[----:B--2---:R-:W-:-:S03]  /*0130*/  IADD3 R17, PT, PT, R15, R10, RZ ;  /* 0x0000000a0f117210 */ /* 0x004fc60007ffe0ff */
[C---:B------:R-:W-:Y:S02]  /*0140*/  IMAD.WIDE R10, R0.reuse, 0x4, R6 ;  /* 0x00000004000a7825 */ /* 0x040fe400078e0206 */
[----:B------:R1:W-:Y:S04]  /*0150*/  STG.E desc[UR4][R8.64], R17 ;  /* 0x0000001108007986 */ /* 0x0003e8000c101904 */
[----:B------:R-:W2:Y:S01]  /*0160*/  LDG.E R12, desc[UR4][R10.64] ;  /* 0x000000040a0c7981 */ /* 0x000ea2000c1e1900 */
[----:B------:R-:W-:Y:S01]  /*0170*/  IMAD.WIDE R2, R0, 0x4, R8 ;  /* 0x0000000400027825 */ /* 0x000fe200078e0208 */
[----:B--2---:R-:W-:-:S03]  /*0180*/  IADD3 R19, PT, PT, R17, R12, RZ ;  /* 0x0000000c11137210 */ /* 0x004fc60007ffe0ff */
[C---:B------:R-:W-:Y:S02]  /*0190*/  IMAD.WIDE R12, R0.reuse, 0x4, R10 ;  /* 0x00000004000c7825 */ /* 0x040fe400078e020a */
[----:B------:R2:W-:Y:S04]  /*01a0*/  STG.E desc[UR4][R2.64], R19 ;  /* 0x0000001302007986 */ /* 0x0005e8000c101904 */
[----:B------:R-:W3:Y:S01]  /*01b0*/  LDG.E R14, desc[UR4][R12.64] ;  /* 0x000000040c0e7981 */ /* 0x000ee2000c1e1900 */
[----:B0-----:R-:W-:-:S04]  /*01c0*/  IMAD.WIDE R4, R0, 0x4, R2 ;  /* 0x0000000400047825 */ /* 0x001fc800078e0202 */
[----:B------:R-:W-:Y:S01]  /*01d0*/  IMAD.WIDE R6, R0, 0x4, R12 ;  /* 0x0000000400067825 */ /* 0x000fe200078e020c */
[----:B---3--:R-:W-:-:S05]  /*01e0*/  IADD3 R15, PT, PT, R19, R14, RZ ;  /* 0x0000000e130f7210 */ /* 0x008fca0007ffe0ff */
[----:B------:R0:W-:Y:S04]  /*01f0*/  STG.E desc[UR4][R4.64], R15 ;  /* 0x0000000f04007986 */ /* 0x0001e8000c101904 */
[----:B------:R-:W3:Y:S01]  /*0200*/  LDG.E R14, desc[UR4][R6.64] ;  /* 0x00000004060e7981 */ /* 0x000ee2000c1e1900 */
[----:B-1----:R-:W-:-:S04]  /*0210*/  IMAD.WIDE R8, R0, 0x4, R4 ;  /* 0x0000000400087825 */ /* 0x002fc800078e0204 */
[----:B------:R-:W-:Y:S01]  /*0220*/  IMAD.WIDE R10, R0, 0x4, R6 ;  /* 0x00000004000a7825 */ /* 0x000fe200078e0206 */
[----:B---3--:R-:W-:-:S05]  /*0230*/  IADD3 R17, PT, PT, R15, R14, RZ ;  /* 0x0000000e0f117210 */ /* 0x008fca0007ffe0ff */
[----:B------:R1:W-:Y:S04]  /*0240*/  STG.E desc[UR4][R8.64], R17 ;  /* 0x0000001108007986 */ /* 0x0003e8000c101904 */
[----:B------:R-:W3:Y:S01]  /*0250*/  LDG.E R14, desc[UR4][R10.64] ;  /* 0x000000040a0e7981 */ /* 0x000ee2000c1e1900 */
[----:B--2---:R-:W-:-:S04]  /*0260*/  IMAD.WIDE R2, R0, 0x4, R8 ;  /* 0x0000000400027825 */ /* 0x004fc800078e0208 */
[----:B------:R-:W-:Y:S01]  /*0270*/  IMAD.WIDE R12, R0, 0x4, R10 ;  /* 0x00000004000c7825 */ /* 0x000fe200078e020a */
[----:B---3--:R-:W-:-:S05]  /*0280*/  IADD3 R19, PT, PT, R17, R14, RZ ;  /* 0x0000000e11137210 */ /* 0x008fca0007ffe0ff */
        /* <DEDUP_REMOVED lines=1240> */
[----:B------:R-:W-:Y:S04]  /*5010*/  STG.E desc[UR4][R8.64], R17 ;  /* 0x0000001108007986 */ /* 0x000fe8000c101904 */
[----:B------:R-:W3:Y:S01]  /*5020*/  LDG.E R14, desc[UR4][R10.64] ;  /* 0x000000040a0e7981 */ /* 0x000ee2000c1e1900 */
[----:B--2---:R-:W-:-:S04]  /*5030*/  IMAD.WIDE R2, R0, 0x4, R8 ;  /* 0x0000000400027825 */ /* 0x004fc800078e0208 */
[----:B------:R-:W-:Y:S01]  /*5040*/  IMAD.WIDE R12, R0, 0x4, R10 ;  /* 0x00000004000c7825 */ /* 0x000fe200078e020a */
[----:B---3--:R-:W-:-:S05]  /*5050*/  IADD3 R19, PT, PT, R17, R14, RZ ;  /* 0x0000000e11137210 */ /* 0x008fca0007ffe0ff */
[----:B------:R-:W-:Y:S04]  /*5060*/  STG.E desc[UR4][R2.64], R19 ;  /* 0x0000001302007986 */ /* 0x000fe8000c101904 */
[----:B------:R-:W2:Y:S01]  /*5070*/  LDG.E R12, desc[UR4][R12.64] ;  /* 0x000000040c0c7981 */ /* 0x000ea2000c1e1900 */
[----:B0-----:R-:W-:Y:S01]  /*5080*/  IMAD.WIDE R4, R0, 0x4, R2 ;  /* 0x0000000400047825 */ /* 0x001fe200078e0202 */
[----:B--2---:R-:W-:-:S05]  /*5090*/  IADD3 R7, PT, PT, R19, R12, RZ ;  /* 0x0000000c13077210 */ /* 0x004fca0007ffe0ff */
[----:B------:R-:W-:Y:S01]  /*50a0*/  STG.E desc[UR4][R4.64], R7 ;  /* 0x0000000704007986 */ /* 0x000fe2000c101904 */
[----:B------:R-:W-:Y:S05]  /*50b0*/  EXIT ;  /* 0x000000000000794d */ /* 0x000fea0003800000 */
.L_x_0:
[----:B------:R-:W-:-:S00]  /*50c0*/  BRA `(.L_x_0) ;  /* 0xfffffffc00fc7947 */ /* 0x000fc0000383ffff */
[----:B------:R-:W-:-:S00]  /*50d0*/  NOP ;  /* 0x0000000000007918 */ /* 0x000fc00000000000 */
        /* <DEDUP_REMOVED lines=10> */
.L_x_1:


//--------------------- .nv.shared.reserved.0     --------------------------
	.section	.nv.shared.reserved.0,"aw",@nobits
	.weak		__nv_reservedSMEM_offset_0_alias
	.size		__nv_reservedSMEM_offset_0_alias, 0, 64
	.other		__nv_reservedSMEM_offset_0_alias,@"STO_CUDA_RESERVED_SHARED STV_DEFAULT"
__nv_reservedSMEM_offset_0_alias:
	.zero		0
	.zero		64


//--------------------- .nv.constant0._Z10firstStagePiS_S_ii --------------------------
	.section	.nv.constant0._Z10firstStagePiS_S_ii,"a",@progbits
	.sectionflags	@""
	.align	4
.nv.constant0._Z10firstStagePiS_S_ii:
	.zero		928


//--------------------- SYMBOLS --------------------------

	.type		.nv.reservedSmem.offset0,@object
	.size		.nv.reservedSmem.offset0,0x4
